	.headerflags	@"EF_CUDA_TEXMODE_UNIFIED EF_CUDA_64BIT_ADDRESS EF_CUDA_ACCELERATORS EF_CUDA_SM90 EF_CUDA_VIRTUAL_SM(EF_CUDA_SM90)"
	.elftype	@"ET_EXEC"


//--------------------- .nv.info                  --------------------------
	.section	.nv.info,"",@"SHT_CUDA_INFO"
	.align	4


	//----- nvinfo : EIATTR_REGCOUNT
	.align		4
        /*0000*/ 	.byte	0x04, 0x2f
        /*0002*/ 	.short	(.L_1 - .L_0)
	.align		4
.L_0:
        /*0004*/ 	.word	index@(triton_per_fused_mean_29)
        /*0008*/ 	.word	0x00000012


	//----- nvinfo : EIATTR_MIN_STACK_SIZE
	.align		4
.L_1:
        /*000c*/ 	.byte	0x04, 0x12
        /*000e*/ 	.short	(.L_3 - .L_2)
	.align		4
.L_2:
        /*0010*/ 	.word	index@(triton_per_fused_mean_29)
        /*0014*/ 	.word	0x00000000


	//----- nvinfo : EIATTR_FRAME_SIZE
	.align		4
.L_3:
        /*0018*/ 	.byte	0x04, 0x11
        /*001a*/ 	.short	(.L_5 - .L_4)
	.align		4
.L_4:
        /*001c*/ 	.word	index@(triton_per_fused_mean_29)
        /*0020*/ 	.word	0x00000000


	//----- nvinfo : EIATTR_MIN_STACK_SIZE
	.align		4
.L_5:
        /*0024*/ 	.byte	0x04, 0x12
        /*0026*/ 	.short	(.L_7 - .L_6)
	.align		4
.L_6:
        /*0028*/ 	.word	index@(triton_per_fused_mean_29)
        /*002c*/ 	.word	0x00000000
.L_7:


//--------------------- .nv.info.triton_per_fused_mean_29 --------------------------
	.section	.nv.info.triton_per_fused_mean_29,"",@"SHT_CUDA_INFO"
	.sectionflags	@""
	.align	4


	//----- nvinfo : EIATTR_CUDA_API_VERSION
	.align		4
        /*0000*/ 	.byte	0x04, 0x37
        /*0002*/ 	.short	(.L_9 - .L_8)
.L_8:
        /*0004*/ 	.word	0x0000007c


	//----- nvinfo : EIATTR_KPARAM_INFO
	.align		4
.L_9:
        /*0008*/ 	.byte	0x04, 0x17
        /*000a*/ 	.short	(.L_11 - .L_10)
.L_10:
        /*000c*/ 	.word	0x00000000
        /*0010*/ 	.short	0x0003
        /*0012*/ 	.short	0x0014
        /*0014*/ 	.byte	0x00, 0xf0, 0x11, 0x00


	//----- nvinfo : EIATTR_KPARAM_INFO
	.align		4
.L_11:
        /*0018*/ 	.byte	0x04, 0x17
        /*001a*/ 	.short	(.L_13 - .L_12)
.L_12:
        /*001c*/ 	.word	0x00000000
        /*0020*/ 	.short	0x0002
        /*0022*/ 	.short	0x0010
        /*0024*/ 	.byte	0x00, 0xf0, 0x11, 0x00


	//----- nvinfo : EIATTR_KPARAM_INFO
	.align		4
.L_13:
        /*0028*/ 	.byte	0x04, 0x17
        /*002a*/ 	.short	(.L_15 - .L_14)
.L_14:
        /*002c*/ 	.word	0x00000000
        /*0030*/ 	.short	0x0001
        /*0032*/ 	.short	0x0008
        /*0034*/ 	.byte	0x00, 0xf4, 0x21, 0x00


	//----- nvinfo : EIATTR_KPARAM_INFO
	.align		4
.L_15:
        /*0038*/ 	.byte	0x04, 0x17
        /*003a*/ 	.short	(.L_17 - .L_16)
.L_16:
        /*003c*/ 	.word	0x00000000
        /*0040*/ 	.short	0x0000
        /*0042*/ 	.short	0x0000
        /*0044*/ 	.byte	0x00, 0xf4, 0x21, 0x00


	//----- nvinfo : EIATTR_SPARSE_MMA_MASK
	.align		4
.L_17:
        /*0048*/ 	.byte	0x03, 0x50
        /*004a*/ 	.short	0x0000


	//----- nvinfo : EIATTR_MAXREG_COUNT
	.align		4
        /*004c*/ 	.byte	0x03, 0x1b
        /*004e*/ 	.short	0x00ff


	//----- nvinfo : EIATTR_COOP_GROUP_MASK_REGIDS
	.align		4
        /*0050*/ 	.byte	0x04, 0x29
        /*0052*/ 	.short	(.L_19 - .L_18)


	//   ....[0]....
.L_18:
        /*0054*/ 	.word	0xffffffff


	//   ....[1]....
        /*0058*/ 	.word	0xffffffff


	//   ....[2]....
        /*005c*/ 	.word	0xffffffff


	//   ....[3]....
        /*0060*/ 	.word	0xffffffff


	//----- nvinfo : EIATTR_COOP_GROUP_INSTR_OFFSETS
	.align		4
.L_19:
        /*0064*/ 	.byte	0x04, 0x28
        /*0066*/ 	.short	(.L_21 - .L_20)


	//   ....[0]....
.L_20:
        /*0068*/ 	.word	0x00000290


	//   ....[1]....
        /*006c*/ 	.word	0x000002b0


	//   ....[2]....
        /*0070*/ 	.word	0x00000390


	//   ....[3]....
        /*0074*/ 	.word	0x000003b0


	//----- nvinfo : EIATTR_EXIT_INSTR_OFFSETS
	.align		4
.L_21:
        /*0078*/ 	.byte	0x04, 0x1c
        /*007a*/ 	.short	(.L_23 - .L_22)


	//   ....[0]....
.L_22:
        /*007c*/ 	.word	0x000004d0


	//   ....[1]....
        /*0080*/ 	.word	0x00000500


	//----- nvinfo : EIATTR_REQNTID
	.align		4
.L_23:
        /*0084*/ 	.byte	0x04, 0x10
        /*0086*/ 	.short	(.L_25 - .L_24)
.L_24:
        /*0088*/ 	.word	0x00000080
        /*008c*/ 	.word	0x00000001
        /*0090*/ 	.word	0x00000001


	//----- nvinfo : EIATTR_CBANK_PARAM_SIZE
	.align		4
.L_25:
        /*0094*/ 	.byte	0x03, 0x19
        /*0096*/ 	.short	0x0018


	//----- nvinfo : EIATTR_PARAM_CBANK
	.align		4
        /*0098*/ 	.byte	0x04, 0x0a
        /*009a*/ 	.short	(.L_27 - .L_26)
	.align		4
.L_26:
        /*009c*/ 	.word	index@(.nv.constant0.triton_per_fused_mean_29)
        /*00a0*/ 	.short	0x0210
        /*00a2*/ 	.short	0x0018


	//----- nvinfo : EIATTR_SW_WAR
	.align		4
.L_27:
        /*00a4*/ 	.byte	0x04, 0x36
        /*00a6*/ 	.short	(.L_29 - .L_28)
.L_28:
        /*00a8*/ 	.word	0x00000008
.L_29:


//--------------------- .nv.callgraph             --------------------------
	.section	.nv.callgraph,"",@"SHT_CUDA_CALLGRAPH"
	.align	4
	.sectionentsize	8
	.align		4
        /*0000*/ 	.word	0x00000000
	.align		4
        /*0004*/ 	.word	0xffffffff
	.align		4
        /*0008*/ 	.word	0x00000000
	.align		4
        /*000c*/ 	.word	0xfffffffe
	.align		4
        /*0010*/ 	.word	0x00000000
	.align		4
        /*0014*/ 	.word	0xfffffffd
	.align		4
        /*0018*/ 	.word	0x00000000
	.align		4
        /*001c*/ 	.word	0xfffffffc


//--------------------- .text.triton_per_fused_mean_29 --------------------------
	.section	.text.triton_per_fused_mean_29,"ax",@progbits
	.sectionflags	@"SHF_BARRIERS=1"
	.align	128
        .global         triton_per_fused_mean_29
        .type           triton_per_fused_mean_29,@function
        .size           triton_per_fused_mean_29,(.L_x_1 - triton_per_fused_mean_29)
        .other          triton_per_fused_mean_29,@"STO_CUDA_ENTRY STV_DEFAULT"
triton_per_fused_mean_29:
.text.triton_per_fused_mean_29:
[----:B------:R-:W0:Y:S02]  /*0000*/  LDC R1, c[0x0][0x28] ;  /* 0x00000a00ff017b82 */ /* 0x000e240000000800 */
[----:B------:R-:W1:Y:S01]  /*0010*/  S2R R5, SR_TID.X ;  /* 0x0000000000057919 */ /* 0x000e620000002100 */
[----:B------:R-:W-:Y:S01]  /*0020*/  IMAD.MOV.U32 R8, RZ, RZ, RZ ;  /* 0x000000ffff087224 */ /* 0x000fe200078e00ff */
[----:B------:R-:W2:Y:S01]  /*0030*/  LDC.64 R2, c[0x0][0x218] ;  /* 0x00008600ff027b82 */ /* 0x000ea20000000a00 */
[----:B------:R-:W-:Y:S01]  /*0040*/  ULDC.64 UR6, c[0x0][0x208] ;  /* 0x0000820000067ab9 */ /* 0x000fe20000000a00 */
[----:B------:R-:W3:Y:S01]  /*0050*/  S2R R0, SR_CTAID.X ;  /* 0x0000000000007919 */ /* 0x000ee20000002500 */
[----:B-1----:R-:W-:Y:S02]  /*0060*/  IMAD.SHL.U32 R7, R5, 0x2, RZ ;  /* 0x0000000205077824 */ /* 0x002fe400078e00ff */
[----:B---3--:R-:W-:-:S03]  /*0070*/  IMAD.SHL.U32 R0, R0, 0x20, RZ ;  /* 0x0000002000007824 */ /* 0x008fc600078e00ff */
[----:B------:R-:W-:-:S04]  /*0080*/  LOP3.LUT R7, R7, 0x1e, RZ, 0xc0, !PT ;  /* 0x0000001e07077812 */ /* 0x000fc800078ec0ff */
[----:B------:R-:W-:-:S04]  /*0090*/  LOP3.LUT R9, R0, R7, RZ, 0xfc, !PT ;  /* 0x0000000700097212 */ /* 0x000fc800078efcff */
[C---:B------:R-:W-:Y:S01]  /*00a0*/  ISETP.GE.AND P0, PT, R9.reuse, 0x5b8, PT ;  /* 0x000005b80900780c */ /* 0x040fe20003f06270 */
[----:B------:R-:W-:Y:S01]  /*00b0*/  IMAD.HI R6, R9, -0x4cf09cad, R8 ;  /* 0xb30f635309067827 */ /* 0x000fe200078e0208 */
[----:B------:R-:W-:-:S04]  /*00c0*/  SHF.R.U32.HI R8, RZ, 0x4, R5 ;  /* 0x00000004ff087819 */ /* 0x000fc80000011605 */
[----:B------:R-:W-:-:S04]  /*00d0*/  SHF.R.U32.HI R11, RZ, 0x1f, R6 ;  /* 0x0000001fff0b7819 */ /* 0x000fc80000011606 */
[----:B------:R-:W-:Y:S02]  /*00e0*/  LEA.HI.SX32 R11, R6, R11, 0x18 ;  /* 0x0000000b060b7211 */ /* 0x000fe400078fc2ff */
[----:B------:R-:W-:-:S03]  /*00f0*/  SGXT.U32 R6, R8, 0x3 ;  /* 0x000000030806781a */ /* 0x000fc60000000000 */
[----:B------:R-:W-:-:S04]  /*0100*/  IMAD R13, R11, -0x16e, R9 ;  /* 0xfffffe920b0d7824 */ /* 0x000fc800078e0209 */
[----:B------:R-:W-:-:S04]  /*0110*/  IMAD R6, R6, 0x16e, R13 ;  /* 0x0000016e06067824 */ /* 0x000fc800078e020d */
[----:B------:R-:W-:-:S04]  /*0120*/  IMAD R11, R11, 0x16e0, R6 ;  /* 0x000016e00b0b7824 */ /* 0x000fc800078e0206 */
[C---:B------:R-:W-:Y:S02]  /*0130*/  VIADD R13, R11.reuse, 0xb70 ;  /* 0x00000b700b0d7836 */ /* 0x040fe40000000000 */
[----:B--2---:R-:W-:Y:S01]  /*0140*/  IMAD.WIDE R8, R11, 0x4, R2 ;  /* 0x000000040b087825 */ /* 0x004fe200078e0202 */
[----:B------:R-:W-:-:S03]  /*0150*/  CS2R R10, SRZ ;  /* 0x00000000000a7805 */ /* 0x000fc6000001ff00 */
[----:B------:R-:W-:Y:S01]  /*0160*/  IMAD.WIDE R2, R13, 0x4, R2 ;  /* 0x000000040d027825 */ /* 0x000fe200078e0202 */
[----:B------:R-:W-:Y:S02]  /*0170*/  CS2R R12, SRZ ;  /* 0x00000000000c7805 */ /* 0x000fe4000001ff00 */
[----:B------:R1:W2:Y:S04]  /*0180*/  @!P0 LDG.E.64 R10, desc[UR6][R8.64] ;  /* 0x00000006080a8981 */ /* 0x0002a8000c1e1b00 */
[----:B------:R-:W3:Y:S01]  /*0190*/  @!P0 LDG.E.64 R12, desc[UR6][R2.64] ;  /* 0x00000006020c8981 */ /* 0x000ee2000c1e1b00 */
[----:B------:R-:W4:Y:S01]  /*01a0*/  S2UR UR5, SR_CgaCtaId ;  /* 0x00000000000579c3 */ /* 0x000f220000008800 */
[----:B------:R-:W-:Y:S01]  /*01b0*/  UMOV UR4, 0x400 ;  /* 0x0000040000047882 */ /* 0x000fe20000000000 */
[----:B------:R-:W-:Y:S01]  /*01c0*/  ISETP.GE.AND P1, PT, R5, 0x80, PT ;  /* 0x000000800500780c */ /* 0x000fe20003f26270 */
[----:B-1----:R-:W-:Y:S01]  /*01d0*/  IMAD.SHL.U32 R8, R7, 0x10, RZ ;  /* 0x0000001007087824 */ /* 0x002fe200078e00ff */
[----:B----4-:R-:W-:Y:S01]  /*01e0*/  UPRMT UR4, UR5, 0x654, UR4 ;  /* 0x0000065405047896 */ /* 0x010fe20008000004 */
[----:B--2---:R-:W-:-:S02]  /*01f0*/  SEL R15, R10, RZ, !P0 ;  /* 0x000000ff0a0f7207 */ /* 0x004fc40004000000 */
[----:B------:R-:W-:Y:S02]  /*0200*/  SEL R6, R11, RZ, !P0 ;  /* 0x000000ff0b067207 */ /* 0x000fe40004000000 */
[----:B---3--:R-:W-:Y:S02]  /*0210*/  SEL R12, R12, RZ, !P0 ;  /* 0x000000ff0c0c7207 */ /* 0x008fe40004000000 */
[----:B------:R-:W-:-:S03]  /*0220*/  SEL R13, R13, RZ, !P0 ;  /* 0x000000ff0d0d7207 */ /* 0x000fc60004000000 */
[----:B------:R-:W-:Y:S02]  /*0230*/  FADD R12, R15, R12 ;  /* 0x0000000c0f0c7221 */ /* 0x000fe40000000000 */
[----:B------:R-:W-:Y:S01]  /*0240*/  FADD R13, R6, R13 ;  /* 0x0000000d060d7221 */ /* 0x000fe20000000000 */
[----:B------:R-:W-:Y:S02]  /*0250*/  SHF.R.U32.HI R6, RZ, 0x5, R5 ;  /* 0x00000005ff067819 */ /* 0x000fe40000011605 */
[----:B------:R-:W-:Y:S02]  /*0260*/  FSEL R12, R12, RZ, !P0 ;  /* 0x000000ff0c0c7208 */ /* 0x000fe40004000000 */
[----:B------:R-:W-:Y:S02]  /*0270*/  FSEL R13, R13, RZ, !P0 ;  /* 0x000000ff0d0d7208 */ /* 0x000fe40004000000 */
[----:B------:R-:W-:Y:S01]  /*0280*/  SGXT.U32 R6, R6, 0x2 ;  /* 0x000000020606781a */ /* 0x000fe20000000000 */
[----:B------:R-:W1:Y:S01]  /*0290*/  SHFL.BFLY PT, R9, R12, 0x10, 0x1f ;  /* 0x0e001f000c097f89 */ /* 0x000e6200000e0000 */
[----:B------:R-:W-:-:S03]  /*02a0*/  LOP3.LUT P0, RZ, R5, 0x10, RZ, 0xc0, !PT ;  /* 0x0000001005ff7812 */ /* 0x000fc6000780c0ff */
[----:B------:R-:W2:Y:S01]  /*02b0*/  SHFL.BFLY PT, R2, R13, 0x10, 0x1f ;  /* 0x0e001f000d027f89 */ /* 0x000ea200000e0000 */
[----:B------:R-:W-:-:S05]  /*02c0*/  IMAD.SHL.U32 R3, R6, 0x4, RZ ;  /* 0x0000000406037824 */ /* 0x000fca00078e00ff */
[----:B------:R-:W-:Y:S01]  /*02d0*/  LOP3.LUT R3, R8, R3, RZ, 0xfc, !PT ;  /* 0x0000000308037212 */ /* 0x000fe200078efcff */
[----:B-1----:R-:W-:Y:S01]  /*02e0*/  FADD R14, R12, R9 ;  /* 0x000000090c0e7221 */ /* 0x002fe20000000000 */
[----:B------:R-:W-:Y:S01]  /*02f0*/  LEA R9, R5, UR4, 0x2 ;  /* 0x0000000405097c11 */ /* 0x000fe2000f8e10ff */
[----:B--2---:R-:W-:-:S03]  /*0300*/  FADD R12, R13, R2 ;  /* 0x000000020d0c7221 */ /* 0x004fc60000000000 */
[----:B------:R-:W-:Y:S04]  /*0310*/  @!P0 STS [R3+UR4], R14 ;  /* 0x0000000e03008988 */ /* 0x000fe80008000804 */
[----:B------:R1:W-:Y:S01]  /*0320*/  @!P0 STS [R3+UR4+0x10], R12 ;  /* 0x0000100c03008988 */ /* 0x0003e20008000804 */
[----:B------:R-:W-:Y:S01]  /*0330*/  BAR.SYNC.DEFER_BLOCKING 0x0 ;  /* 0x0000000000007b1d */ /* 0x000fe20000010000 */
[----:B------:R-:W-:-:S04]  /*0340*/  LOP3.LUT P0, RZ, R5, 0x3, RZ, 0xc0, !PT ;  /* 0x0000000305ff7812 */ /* 0x000fc8000780c0ff */
[----:B------:R-:W-:Y:S01]  /*0350*/  ISETP.LT.AND P0, PT, R5, 0x80, !P0 ;  /* 0x000000800500780c */ /* 0x000fe20004701270 */
[----:B-1----:R-:W-:-:S04]  /*0360*/  VIADD R12, R8, UR4 ;  /* 0x00000004080c7c36 */ /* 0x002fc80008000000 */
[----:B------:R-:W-:Y:S01]  /*0370*/  IMAD R12, R7, -0xc, R12 ;  /* 0xfffffff4070c7824 */ /* 0x000fe200078e020c */
[----:B------:R-:W1:Y:S04]  /*0380*/  @!P1 LDS R4, [R9] ;  /* 0x0000000009049984 */ /* 0x000e680000000800 */
[----:B-1----:R-:W1:Y:S02]  /*0390*/  SHFL.BFLY PT, R11, R4, 0x2, 0x1f ;  /* 0x0c401f00040b7f89 */ /* 0x002e6400000e0000 */
[----:B-1----:R-:W-:-:S05]  /*03a0*/  FADD R11, R4, R11 ;  /* 0x0000000b040b7221 */ /* 0x002fca0000000000 */
[----:B------:R-:W1:Y:S02]  /*03b0*/  SHFL.BFLY PT, R2, R11, 0x1, 0x1f ;  /* 0x0c201f000b027f89 */ /* 0x000e6400000e0000 */
[----:B-1----:R-:W-:Y:S01]  /*03c0*/  FADD R10, R11, R2 ;  /* 0x000000020b0a7221 */ /* 0x002fe20000000000 */
[----:B------:R-:W-:Y:S02]  /*03d0*/  LOP3.LUT R2, R5, 0x1f, RZ, 0xc0, !PT ;  /* 0x0000001f05027812 */ /* 0x000fe400078ec0ff */
[----:B------:R-:W-:Y:S02]  /*03e0*/  LOP3.LUT R5, R0, 0x1f, R5, 0xf8, !PT ;  /* 0x0000001f00057812 */ /* 0x000fe400078ef805 */
[----:B------:R-:W-:Y:S01]  /*03f0*/  @P0 STS [R9], R10 ;  /* 0x0000000a09000388 */ /* 0x000fe20000000800 */
[----:B------:R-:W-:Y:S02]  /*0400*/  LEA R4, R2, UR4, 0x2 ;  /* 0x0000000402047c11 */ /* 0x000fe4000f8e10ff */
[----:B------:R-:W1:Y:S08]  /*0410*/  LDC.64 R2, c[0x0][0x210] ;  /* 0x00008400ff027b82 */ /* 0x000e700000000a00 */
[----:B------:R-:W-:Y:S01]  /*0420*/  BAR.SYNC.DEFER_BLOCKING 0x0 ;  /* 0x0000000000007b1d */ /* 0x000fe20000010000 */
[----:B------:R-:W-:-:S04]  /*0430*/  ISETP.GE.AND P0, PT, R5, 0x5b8, PT ;  /* 0x000005b80500780c */ /* 0x000fc80003f06270 */
[----:B------:R-:W-:Y:S01]  /*0440*/  ISETP.EQ.AND P0, PT, R6, RZ, !P0 ;  /* 0x000000ff0600720c */ /* 0x000fe20004702270 */
[----:B-1----:R-:W-:Y:S01]  /*0450*/  IMAD.WIDE R2, R5, 0x4, R2 ;  /* 0x0000000405027825 */ /* 0x002fe200078e0202 */
[----:B------:R-:W-:Y:S04]  /*0460*/  LDS R14, [R8+UR4] ;  /* 0x00000004080e7984 */ /* 0x000fe80008000800 */
[----:B------:R-:W1:Y:S01]  /*0470*/  LDS R15, [R8+UR4+0x10] ;  /* 0x00001004080f7984 */ /* 0x000e620008000800 */
[----:B------:R-:W-:Y:S06]  /*0480*/  BAR.SYNC.DEFER_BLOCKING 0x0 ;  /* 0x0000000000007b1d */ /* 0x000fec0000010000 */
[----:B-1----:R1:W-:Y:S02]  /*0490*/  STS.64 [R12], R14 ;  /* 0x0000000e0c007388 */ /* 0x0023e40000000a00 */
[----:B------:R-:W-:Y:S06]  /*04a0*/  BAR.SYNC.DEFER_BLOCKING 0x0 ;  /* 0x0000000000007b1d */ /* 0x000fec0000010000 */
[----:B------:R-:W2:Y:S02]  /*04b0*/  LDS R4, [R4] ;  /* 0x0000000004047984 */ /* 0x000ea40000000800 */
[----:B------:R-:W-:Y:S06]  /*04c0*/  BAR.SYNC.DEFER_BLOCKING 0x0 ;  /* 0x0000000000007b1d */ /* 0x000fec0000010000 */
[----:B-1----:R-:W-:Y:S05]  /*04d0*/  @!P0 EXIT ;  /* 0x000000000000894d */ /* 0x002fea0003800000 */
[----:B--2---:R-:W-:-:S05]  /*04e0*/  FMUL R5, R4, 0.0625 ;  /* 0x3d80000004057820 */ /* 0x004fca0000400000 */
[----:B------:R-:W-:Y:S01]  /*04f0*/  STG.E desc[UR6][R2.64], R5 ;  /* 0x0000000502007986 */ /* 0x000fe2000c101906 */
[----:B------:R-:W-:Y:S05]  /*0500*/  EXIT ;  /* 0x000000000000794d */ /* 0x000fea0003800000 */
.L_x_0:
[----:B------:R-:W-:-:S00]  /*0510*/  BRA `(.L_x_0) ;  /* 0xfffffffc00fc7947 */ /* 0x000fc0000383ffff */
[----:B------:R-:W-:-:S00]  /*0520*/  NOP ;  /* 0x0000000000007918 */ /* 0x000fc00000000000 */
        /* <DEDUP_REMOVED lines=13> */
.L_x_1:


//--------------------- .nv.shared.triton_per_fused_mean_29 --------------------------
	.section	.nv.shared.triton_per_fused_mean_29,"aw",@nobits
	.sectionflags	@""
	.align	16
	.zero		1024


//--------------------- .nv.constant0.triton_per_fused_mean_29 --------------------------
	.section	.nv.constant0.triton_per_fused_mean_29,"a",@progbits
	.sectionflags	@""
	.align	4
.nv.constant0.triton_per_fused_mean_29:
	.zero		552
